//
// Generated by NVIDIA NVVM Compiler
//
// Compiler Build ID: CL-36424714
// Cuda compilation tools, release 13.0, V13.0.88
// Based on NVVM 20.0.0
//

.version 9.0
.target sm_100
.address_size 64

	// .globl	_Z10stencil_1dPiS_
.extern .func  (.param .b32 func_retval0) vprintf
(
	.param .b64 vprintf_param_0,
	.param .b64 vprintf_param_1
)
;
.extern .shared .align 16 .b8 temp[];
.global .align 1 .b8 $str[41] = {103, 95, 105, 110, 100, 101, 120, 32, 37, 100, 32, 98, 108, 111, 99, 107, 73, 100, 120, 46, 120, 32, 37, 100, 32, 116, 104, 114, 101, 97, 100, 73, 100, 120, 46, 120, 32, 37, 100, 10};

.visible .entry _Z10stencil_1dPiS_(
	.param .u64 .ptr .align 1 _Z10stencil_1dPiS__param_0,
	.param .u64 .ptr .align 1 _Z10stencil_1dPiS__param_1
)
{
	.local .align 8 .b8 	__local_depot0[16];
	.reg .b64 	%SP;
	.reg .b64 	%SPL;
	.reg .pred 	%p<2>;
	.reg .b32 	%r<26>;
	.reg .b64 	%rd<13>;

	mov.u64 	%SPL, __local_depot0;
	cvta.local.u64 	%SP, %SPL;
	ld.param.u64 	%rd3, [_Z10stencil_1dPiS__param_0];
	ld.param.u64 	%rd2, [_Z10stencil_1dPiS__param_1];
	cvta.to.global.u64 	%rd4, %rd3;
	mov.u32 	%r5, %ntid.x;
	mov.u32 	%r1, %ctaid.x;
	mov.u32 	%r2, %tid.x;
	mad.lo.s32 	%r3, %r5, %r1, %r2;
	mul.wide.s32 	%rd5, %r3, 4;
	add.s64 	%rd1, %rd4, %rd5;
	ld.global.u32 	%r6, [%rd1];
	shl.b32 	%r7, %r2, 2;
	mov.u32 	%r8, temp;
	add.s32 	%r4, %r8, %r7;
	st.shared.u32 	[%r4+12], %r6;
	setp.gt.u32 	%p1, %r2, 2;
	@%p1 bra 	$L__BB0_2;
	ld.global.u32 	%r9, [%rd1+-12];
	st.shared.u32 	[%r4], %r9;
	ld.global.u32 	%r10, [%rd1+64];
	st.shared.u32 	[%r4+76], %r10;
$L__BB0_2:
	add.u64 	%rd6, %SP, 0;
	add.u64 	%rd7, %SPL, 0;
	st.local.v2.u32 	[%rd7], {%r3, %r1};
	st.local.u32 	[%rd7+8], %r2;
	mov.u64 	%rd8, $str;
	cvta.global.u64 	%rd9, %rd8;
	{ // callseq 0, 0
	.param .b64 param0;
	st.param.b64 	[param0], %rd9;
	.param .b64 param1;
	st.param.b64 	[param1], %rd6;
	.param .b32 retval0;
	call.uni (retval0), 
	vprintf, 
	(
	param0, 
	param1
	);
	ld.param.b32 	%r11, [retval0];
	} // callseq 0
	bar.sync 	0;
	ld.shared.u32 	%r13, [%r4];
	ld.shared.u32 	%r14, [%r4+4];
	add.s32 	%r15, %r14, %r13;
	ld.shared.u32 	%r16, [%r4+8];
	add.s32 	%r17, %r16, %r15;
	ld.shared.u32 	%r18, [%r4+12];
	add.s32 	%r19, %r18, %r17;
	ld.shared.u32 	%r20, [%r4+16];
	add.s32 	%r21, %r20, %r19;
	ld.shared.u32 	%r22, [%r4+20];
	add.s32 	%r23, %r22, %r21;
	ld.shared.u32 	%r24, [%r4+24];
	add.s32 	%r25, %r24, %r23;
	cvta.to.global.u64 	%rd10, %rd2;
	add.s64 	%rd12, %rd10, %rd5;
	st.global.u32 	[%rd12], %r25;
	ret;

}


// ===== COMPILED SASS (sm_100) =====

	.target	sm_100

	.elftype	@"ET_EXEC"


//--------------------- .note.nv.tkinfo           --------------------------
	.section	.note.nv.tkinfo,"",@"SHT_NOTE"
	.sectionflags	@"SHF_NOTE_NV_TKINFO"
	.tkinfo
        /*0018*/ 	.word	0x00000002
        /*0030*/ 	.string	""
        /*0030*/ 	.string	"ptxas"
        /*0030*/ 	.string	"Cuda compilation tools, release 13.0, V13.0.88"
        /*0030*/ 	.string	"Build cuda_13.0.r13.0/compiler.36424714_0"
        /*0030*/ 	.string	"-arch sm_100 -m 64 "



//--------------------- .note.nv.cuinfo           --------------------------
	.section	.note.nv.cuinfo,"",@"SHT_NOTE"
	.sectionflags	@"SHF_NOTE_NV_CUINFO"
        /*0018*/ 	.short	0x0002
        /*001a*/ 	.short	0x0064
        /*001c*/ 	.short	0x0082
	.zero		2


//--------------------- .nv.info                  --------------------------
	.section	.nv.info,"",@"SHT_CUDA_INFO"
	.align	4


	//----- nvinfo : EIATTR_REGCOUNT
	.align		4
        /*0000*/ 	.byte	0x04, 0x2f
        /*0002*/ 	.short	(.L_2 - .L_1)
	.align		4
.L_1:
        /*0004*/ 	.word	index@(_Z10stencil_1dPiS_)
        /*0008*/ 	.word	0x00000018


	//----- nvinfo : EIATTR_FRAME_SIZE
	.align		4
.L_2:
        /*000c*/ 	.byte	0x04, 0x11
        /*000e*/ 	.short	(.L_4 - .L_3)
	.align		4
.L_3:
        /*0010*/ 	.word	index@(_Z10stencil_1dPiS_)
        /*0014*/ 	.word	0x00000010


	//----- nvinfo : EIATTR_MIN_STACK_SIZE
	.align		4
.L_4:
        /*0018*/ 	.byte	0x04, 0x12
        /*001a*/ 	.short	(.L_6 - .L_5)
	.align		4
.L_5:
        /*001c*/ 	.word	index@(_Z10stencil_1dPiS_)
        /*0020*/ 	.word	0x00000010
.L_6:


//--------------------- .nv.compat                --------------------------
	.section	.nv.compat,"",@"SHT_CUDA_COMPAT_INFO"
	.align	4
        /*0000*/ 	.byte	0x02, 0x09, 0x00, 0x00, 0x02, 0x02, 0x01, 0x00, 0x02, 0x05, 0x05, 0x00, 0x03, 0x07, 0x01, 0x01
        /*0010*/ 	.byte	0x02, 0x03, 0x00, 0x00, 0x02, 0x06, 0x01, 0x00, 0x04, 0x0b, 0x08, 0x00, 0x09, 0x00, 0x00, 0x00
        /*0020*/ 	.byte	0x00, 0x00, 0x00, 0x00


//--------------------- .nv.info._Z10stencil_1dPiS_ --------------------------
	.section	.nv.info._Z10stencil_1dPiS_,"",@"SHT_CUDA_INFO"
	.sectionflags	@""
	.align	4


	//----- nvinfo : EIATTR_CUDA_API_VERSION
	.align		4
        /*0000*/ 	.byte	0x04, 0x37
        /*0002*/ 	.short	(.L_8 - .L_7)
.L_7:
        /*0004*/ 	.word	0x00000082


	//----- nvinfo : EIATTR_KPARAM_INFO
	.align		4
.L_8:
        /*0008*/ 	.byte	0x04, 0x17
        /*000a*/ 	.short	(.L_10 - .L_9)
.L_9:
        /*000c*/ 	.word	0x00000000
        /*0010*/ 	.short	0x0001
        /*0012*/ 	.short	0x0008
        /*0014*/ 	.byte	0x00, 0xf5, 0x21, 0x00


	//----- nvinfo : EIATTR_KPARAM_INFO
	.align		4
.L_10:
        /*0018*/ 	.byte	0x04, 0x17
        /*001a*/ 	.short	(.L_12 - .L_11)
.L_11:
        /*001c*/ 	.word	0x00000000
        /*0020*/ 	.short	0x0000
        /*0022*/ 	.short	0x0000
        /*0024*/ 	.byte	0x00, 0xf5, 0x21, 0x00


	//----- nvinfo : EIATTR_SPARSE_MMA_MASK
	.align		4
.L_12:
        /*0028*/ 	.byte	0x03, 0x50
        /*002a*/ 	.short	0x0000


	//----- nvinfo : EIATTR_MAXREG_COUNT
	.align		4
        /*002c*/ 	.byte	0x03, 0x1b
        /*002e*/ 	.short	0x00ff


	//----- nvinfo : EIATTR_NUM_BARRIERS
	.align		4
        /*0030*/ 	.byte	0x02, 0x4c
        /*0032*/ 	.byte	0x01
	.zero		1


	//----- nvinfo : EIATTR_EXTERNS
	.align		4
        /*0034*/ 	.byte	0x04, 0x0f
        /*0036*/ 	.short	(.L_14 - .L_13)


	//   ....[0]....
	.align		4
.L_13:
        /*0038*/ 	.word	index@(vprintf)


	//----- nvinfo : EIATTR_MERCURY_ISA_VERSION
	.align		4
.L_14:
        /*003c*/ 	.byte	0x03, 0x5f
        /*003e*/ 	.short	0x0101


	//----- nvinfo : EIATTR_VRC_CTA_INIT_COUNT
	.align		4
        /*0040*/ 	.byte	0x02, 0x4a
	.zero		1
	.zero		1


	//----- nvinfo : EIATTR_SYSCALL_OFFSETS
	.align		4
        /*0044*/ 	.byte	0x04, 0x46
        /*0046*/ 	.short	(.L_16 - .L_15)


	//   ....[0]....
.L_15:
        /*0048*/ 	.word	0x00000200


	//----- nvinfo : EIATTR_EXIT_INSTR_OFFSETS
	.align		4
.L_16:
        /*004c*/ 	.byte	0x04, 0x1c
        /*004e*/ 	.short	(.L_18 - .L_17)


	//   ....[0]....
.L_17:
        /*0050*/ 	.word	0x00000300


	//----- nvinfo : EIATTR_CBANK_PARAM_SIZE
	.align		4
.L_18:
        /*0054*/ 	.byte	0x03, 0x19
        /*0056*/ 	.short	0x0010


	//----- nvinfo : EIATTR_PARAM_CBANK
	.align		4
        /*0058*/ 	.byte	0x04, 0x0a
        /*005a*/ 	.short	(.L_20 - .L_19)
	.align		4
.L_19:
        /*005c*/ 	.word	index@(.nv.constant0._Z10stencil_1dPiS_)
        /*0060*/ 	.short	0x0380
        /*0062*/ 	.short	0x0010


	//----- nvinfo : EIATTR_SW_WAR
	.align		4
.L_20:
        /*0064*/ 	.byte	0x04, 0x36
        /*0066*/ 	.short	(.L_22 - .L_21)
.L_21:
        /*0068*/ 	.word	0x00000008
.L_22:


//--------------------- .nv.callgraph             --------------------------
	.section	.nv.callgraph,"",@"SHT_CUDA_CALLGRAPH"
	.align	4
	.sectionentsize	8
	.align		4
        /*0000*/ 	.word	0x00000000
	.align		4
        /*0004*/ 	.word	0xffffffff
	.align		4
        /*0008*/ 	.word	index@(_Z10stencil_1dPiS_)
	.align		4
        /*000c*/ 	.word	index@(vprintf)
	.align		4
        /*0010*/ 	.word	0x00000000
	.align		4
        /*0014*/ 	.word	0xfffffffe
	.align		4
        /*0018*/ 	.word	0x00000000
	.align		4
        /*001c*/ 	.word	0xfffffffd
	.align		4
        /*0020*/ 	.word	0x00000000
	.align		4
        /*0024*/ 	.word	0xfffffffc


//--------------------- .nv.constant4             --------------------------
	.section	.nv.constant4,"a",@progbits
	.align	8
	.align		8
.nv.constant4:
        /*0000*/ 	.dword	vprintf
	.align		8
        /*0008*/ 	.dword	$str


//--------------------- .text._Z10stencil_1dPiS_  --------------------------
	.section	.text._Z10stencil_1dPiS_,"ax",@progbits
	.align	128
        .global         _Z10stencil_1dPiS_
        .type           _Z10stencil_1dPiS_,@function
        .size           _Z10stencil_1dPiS_,(.L_x_2 - _Z10stencil_1dPiS_)
        .other          _Z10stencil_1dPiS_,@"STO_CUDA_ENTRY STV_DEFAULT"
_Z10stencil_1dPiS_:
.text._Z10stencil_1dPiS_:
[----:B------:R-:W0:Y:S01]  /*0000*/  LDC R1, c[0x0][0x37c] ;  /* 0x0000df00ff017b82 */ /* 0x000e220000000800 */
[----:B------:R-:W1:Y:S07]  /*0010*/  S2R R8, SR_TID.X ;  /* 0x0000000000087919 */ /* 0x000e6e0000002100 */
[----:B------:R-:W2:Y:S01]  /*0020*/  LDC.64 R4, c[0x0][0x380] ;  /* 0x0000e000ff047b82 */ /* 0x000ea20000000a00 */
[----:B------:R-:W3:Y:S01]  /*0030*/  LDCU UR6, c[0x0][0x2fc] ;  /* 0x00005f80ff0677ac */ /* 0x000ee20008000800 */
[----:B0-----:R-:W-:Y:S01]  /*0040*/  VIADD R1, R1, 0xfffffff0 ;  /* 0xfffffff001017836 */ /* 0x001fe20000000000 */
[----:B------:R-:W0:Y:S01]  /*0050*/  S2R R3, SR_CTAID.X ;  /* 0x0000000000037919 */ /* 0x000e220000002500 */
[----:B------:R-:W0:Y:S01]  /*0060*/  LDCU UR4, c[0x0][0x360] ;  /* 0x00006c00ff0477ac */ /* 0x000e220008000800 */
[----:B------:R-:W4:Y:S03]  /*0070*/  LDCU.64 UR36, c[0x0][0x358] ;  /* 0x00006b00ff2477ac */ /* 0x000f260008000a00 */
[----:B------:R-:W5:Y:S01]  /*0080*/  S2UR UR5, SR_CgaCtaId ;  /* 0x00000000000579c3 */ /* 0x000f620000008800 */
[----:B------:R-:W-:Y:S01]  /*0090*/  MOV R0, 0x0 ;  /* 0x0000000000007802 */ /* 0x000fe20000000f00 */
[----:B------:R-:W3:Y:S01]  /*00a0*/  LDCU.64 UR8, c[0x4][0x8] ;  /* 0x01000100ff0877ac */ /* 0x000ee20008000a00 */
[----:B-1----:R-:W-:Y:S01]  /*00b0*/  ISETP.GT.U32.AND P0, PT, R8, 0x2, PT ;  /* 0x000000020800780c */ /* 0x002fe20003f04070 */
[----:B0-----:R-:W-:-:S04]  /*00c0*/  IMAD R2, R3, UR4, R8 ;  /* 0x0000000403027c24 */ /* 0x001fc8000f8e0208 */
[----:B--2---:R-:W-:-:S05]  /*00d0*/  IMAD.WIDE R4, R2, 0x4, R4 ;  /* 0x0000000402047825 */ /* 0x004fca00078e0204 */
[----:B----4-:R-:W2:Y:S04]  /*00e0*/  LDG.E R9, desc[UR36][R4.64] ;  /* 0x0000002404097981 */ /* 0x010ea8000c1e1900 */
[----:B------:R-:W4:Y:S04]  /*00f0*/  @!P0 LDG.E R11, desc[UR36][R4.64+-0xc] ;  /* 0xfffff424040b8981 */ /* 0x000f28000c1e1900 */
[----:B------:R3:W4:Y:S01]  /*0100*/  @!P0 LDG.E R13, desc[UR36][R4.64+0x40] ;  /* 0x00004024040d8981 */ /* 0x000722000c1e1900 */
[----:B------:R-:W-:Y:S01]  /*0110*/  UMOV UR4, 0x400 ;  /* 0x0000040000047882 */ /* 0x000fe20000000000 */
[----:B------:R0:W1:Y:S01]  /*0120*/  LDC.64 R14, c[0x4][R0] ;  /* 0x01000000000e7b82 */ /* 0x0000620000000a00 */
[----:B-----5:R-:W-:Y:S01]  /*0130*/  ULEA UR4, UR5, UR4, 0x18 ;  /* 0x0000000405047291 */ /* 0x020fe2000f8ec0ff */
[----:B------:R0:W-:Y:S04]  /*0140*/  STL [R1+0x8], R8 ;  /* 0x0000080801007387 */ /* 0x0001e80000100800 */
[----:B------:R0:W-:Y:S01]  /*0150*/  STL.64 [R1], R2 ;  /* 0x0000000201007387 */ /* 0x0001e20000100a00 */
[----:B------:R-:W-:Y:S01]  /*0160*/  LEA R16, R8, UR4, 0x2 ;  /* 0x0000000408107c11 */ /* 0x000fe2000f8e10ff */
[----:B---3--:R-:W-:-:S02]  /*0170*/  IMAD.U32 R4, RZ, RZ, UR8 ;  /* 0x00000008ff047e24 */ /* 0x008fc4000f8e00ff */
[----:B------:R-:W-:Y:S02]  /*0180*/  IMAD.U32 R5, RZ, RZ, UR9 ;  /* 0x00000009ff057e24 */ /* 0x000fe4000f8e00ff */
[----:B------:R-:W3:Y:S01]  /*0190*/  LDCU UR4, c[0x0][0x2f8] ;  /* 0x00005f00ff0477ac */ /* 0x000ee20008000800 */
[----:B--2---:R0:W-:Y:S04]  /*01a0*/  STS [R16+0xc], R9 ;  /* 0x00000c0910007388 */ /* 0x0041e80000000800 */
[----:B----4-:R0:W-:Y:S04]  /*01b0*/  @!P0 STS [R16], R11 ;  /* 0x0000000b10008388 */ /* 0x0101e80000000800 */
[----:B------:R0:W-:Y:S01]  /*01c0*/  @!P0 STS [R16+0x4c], R13 ;  /* 0x00004c0d10008388 */ /* 0x0001e20000000800 */
[----:B---3--:R-:W-:-:S05]  /*01d0*/  IADD3 R6, P0, PT, R1, UR4, RZ ;  /* 0x0000000401067c10 */ /* 0x008fca000ff1e0ff */
[----:B-1----:R-:W-:-:S08]  /*01e0*/  IMAD.X R7, RZ, RZ, UR6, P0 ;  /* 0x00000006ff077e24 */ /* 0x002fd000080e06ff */
[----:B------:R-:W-:-:S07]  /*01f0*/  LEPC R20, `(.L_x_0) ;  /* 0x000000001014794e */ /* 0x000fce0000000000 */
[----:B0-----:R-:W-:Y:S05]  /*0200*/  CALL.ABS.NOINC R14 ;  /* 0x000000000e007343 */ /* 0x001fea0003c00000 */
.L_x_0:
[----:B------:R-:W-:Y:S05]  /*0210*/  WARPSYNC.ALL ;  /* 0x0000000000007948 */ /* 0x000fea0003800000 */
[----:B------:R-:W-:Y:S08]  /*0220*/  BAR.SYNC.DEFER_BLOCKING 0x0 ;  /* 0x0000000000007b1d */ /* 0x000ff00000010000 */
[----:B------:R-:W0:Y:S01]  /*0230*/  LDC.64 R4, c[0x0][0x388] ;  /* 0x0000e200ff047b82 */ /* 0x000e220000000a00 */
[----:B------:R-:W-:Y:S04]  /*0240*/  LDS R0, [R16] ;  /* 0x0000000010007984 */ /* 0x000fe80000000800 */
[----:B------:R-:W-:Y:S04]  /*0250*/  LDS R3, [R16+0x4] ;  /* 0x0000040010037984 */ /* 0x000fe80000000800 */
[----:B------:R-:W1:Y:S04]  /*0260*/  LDS R6, [R16+0x8] ;  /* 0x0000080010067984 */ /* 0x000e680000000800 */
[----:B------:R-:W-:Y:S04]  /*0270*/  LDS R7, [R16+0xc] ;  /* 0x00000c0010077984 */ /* 0x000fe80000000800 */
[----:B------:R-:W2:Y:S04]  /*0280*/  LDS R8, [R16+0x10] ;  /* 0x0000100010087984 */ /* 0x000ea80000000800 */
[----:B------:R-:W-:Y:S04]  /*0290*/  LDS R9, [R16+0x14] ;  /* 0x0000140010097984 */ /* 0x000fe80000000800 */
[----:B------:R-:W3:Y:S01]  /*02a0*/  LDS R10, [R16+0x18] ;  /* 0x00001800100a7984 */ /* 0x000ee20000000800 */
[----:B-1----:R-:W-:Y:S01]  /*02b0*/  IADD3 R0, PT, PT, R6, R3, R0 ;  /* 0x0000000306007210 */ /* 0x002fe20007ffe000 */
[----:B0-----:R-:W-:-:S03]  /*02c0*/  IMAD.WIDE R2, R2, 0x4, R4 ;  /* 0x0000000402027825 */ /* 0x001fc600078e0204 */
[----:B--2---:R-:W-:-:S04]  /*02d0*/  IADD3 R0, PT, PT, R8, R7, R0 ;  /* 0x0000000708007210 */ /* 0x004fc80007ffe000 */
[----:B---3--:R-:W-:-:S05]  /*02e0*/  IADD3 R9, PT, PT, R10, R9, R0 ;  /* 0x000000090a097210 */ /* 0x008fca0007ffe000 */
[----:B------:R-:W-:Y:S01]  /*02f0*/  STG.E desc[UR36][R2.64], R9 ;  /* 0x0000000902007986 */ /* 0x000fe2000c101924 */
[----:B------:R-:W-:Y:S05]  /*0300*/  EXIT ;  /* 0x000000000000794d */ /* 0x000fea0003800000 */
.L_x_1:
[----:B------:R-:W-:-:S00]  /*0310*/  BRA `(.L_x_1) ;  /* 0xfffffffc00fc7947 */ /* 0x000fc0000383ffff */
[----:B------:R-:W-:-:S00]  /*0320*/  NOP ;  /* 0x0000000000007918 */ /* 0x000fc00000000000 */
        /* <DEDUP_REMOVED lines=13> */
.L_x_2:


//--------------------- .nv.global.init           --------------------------
	.section	.nv.global.init,"aw",@progbits
.nv.global.init:
	.type		$str,@object
	.size		$str,(.L_0 - $str)
$str:
        /*0000*/ 	.byte	0x67, 0x5f, 0x69, 0x6e, 0x64, 0x65, 0x78, 0x20, 0x25, 0x64, 0x20, 0x62, 0x6c, 0x6f, 0x63, 0x6b
        /*0010*/ 	.byte	0x49, 0x64, 0x78, 0x2e, 0x78, 0x20, 0x25, 0x64, 0x20, 0x74, 0x68, 0x72, 0x65, 0x61, 0x64, 0x49
        /*0020*/ 	.byte	0x64, 0x78, 0x2e, 0x78, 0x20, 0x25, 0x64, 0x0a, 0x00
.L_0:


//--------------------- .nv.shared._Z10stencil_1dPiS_ --------------------------
	.section	.nv.shared._Z10stencil_1dPiS_,"aw",@nobits
	.sectionflags	@""
	.align	16
	.zero		1024


//--------------------- .nv.shared.reserved.0     --------------------------
	.section	.nv.shared.reserved.0,"aw",@nobits
	.weak		__nv_reservedSMEM_offset_0_alias
	.size		__nv_reservedSMEM_offset_0_alias, 0, 64
	.other		__nv_reservedSMEM_offset_0_alias,@"STO_CUDA_RESERVED_SHARED STV_DEFAULT"
__nv_reservedSMEM_offset_0_alias:
	.zero		0
	.zero		64


//--------------------- .nv.constant0._Z10stencil_1dPiS_ --------------------------
	.section	.nv.constant0._Z10stencil_1dPiS_,"a",@progbits
	.sectionflags	@""
	.align	4
.nv.constant0._Z10stencil_1dPiS_:
	.zero		912


//--------------------- SYMBOLS --------------------------

	.type		.nv.reservedSmem.offset0,@object
	.size		.nv.reservedSmem.offset0,0x4
	.type		.nv.reservedSmem.cap,@object
	.size		.nv.reservedSmem.cap,0x4
	.type		vprintf,@function
